	.headerflags	@"EF_CUDA_TEXMODE_UNIFIED EF_CUDA_64BIT_ADDRESS EF_CUDA_ACCELERATORS EF_CUDA_SM90 EF_CUDA_VIRTUAL_SM(EF_CUDA_SM90)"
	.elftype	@"ET_EXEC"


//--------------------- .nv.info                  --------------------------
	.section	.nv.info,"",@"SHT_CUDA_INFO"
	.align	4


	//----- nvinfo : EIATTR_REGCOUNT
	.align		4
        /*0000*/ 	.byte	0x04, 0x2f
        /*0002*/ 	.short	(.L_1 - .L_0)
	.align		4
.L_0:
        /*0004*/ 	.word	index@(triton_poi_fused_max_pool2d_with_indices_0)
        /*0008*/ 	.word	0x00000036


	//----- nvinfo : EIATTR_MIN_STACK_SIZE
	.align		4
.L_1:
        /*000c*/ 	.byte	0x04, 0x12
        /*000e*/ 	.short	(.L_3 - .L_2)
	.align		4
.L_2:
        /*0010*/ 	.word	index@(triton_poi_fused_max_pool2d_with_indices_0)
        /*0014*/ 	.word	0x00000000


	//----- nvinfo : EIATTR_FRAME_SIZE
	.align		4
.L_3:
        /*0018*/ 	.byte	0x04, 0x11
        /*001a*/ 	.short	(.L_5 - .L_4)
	.align		4
.L_4:
        /*001c*/ 	.word	index@(triton_poi_fused_max_pool2d_with_indices_0)
        /*0020*/ 	.word	0x00000000


	//----- nvinfo : EIATTR_MIN_STACK_SIZE
	.align		4
.L_5:
        /*0024*/ 	.byte	0x04, 0x12
        /*0026*/ 	.short	(.L_7 - .L_6)
	.align		4
.L_6:
        /*0028*/ 	.word	index@(triton_poi_fused_max_pool2d_with_indices_0)
        /*002c*/ 	.word	0x00000000
.L_7:


//--------------------- .nv.info.triton_poi_fused_max_pool2d_with_indices_0 --------------------------
	.section	.nv.info.triton_poi_fused_max_pool2d_with_indices_0,"",@"SHT_CUDA_INFO"
	.sectionflags	@""
	.align	4


	//----- nvinfo : EIATTR_CUDA_API_VERSION
	.align		4
        /*0000*/ 	.byte	0x04, 0x37
        /*0002*/ 	.short	(.L_9 - .L_8)
.L_8:
        /*0004*/ 	.word	0x0000007c


	//----- nvinfo : EIATTR_KPARAM_INFO
	.align		4
.L_9:
        /*0008*/ 	.byte	0x04, 0x17
        /*000a*/ 	.short	(.L_11 - .L_10)
.L_10:
        /*000c*/ 	.word	0x00000000
        /*0010*/ 	.short	0x0003
        /*0012*/ 	.short	0x0014
        /*0014*/ 	.byte	0x00, 0xf0, 0x11, 0x00


	//----- nvinfo : EIATTR_KPARAM_INFO
	.align		4
.L_11:
        /*0018*/ 	.byte	0x04, 0x17
        /*001a*/ 	.short	(.L_13 - .L_12)
.L_12:
        /*001c*/ 	.word	0x00000000
        /*0020*/ 	.short	0x0002
        /*0022*/ 	.short	0x0010
        /*0024*/ 	.byte	0x00, 0xf0, 0x11, 0x00


	//----- nvinfo : EIATTR_KPARAM_INFO
	.align		4
.L_13:
        /*0028*/ 	.byte	0x04, 0x17
        /*002a*/ 	.short	(.L_15 - .L_14)
.L_14:
        /*002c*/ 	.word	0x00000000
        /*0030*/ 	.short	0x0001
        /*0032*/ 	.short	0x0008
        /*0034*/ 	.byte	0x00, 0xf4, 0x21, 0x00


	//----- nvinfo : EIATTR_KPARAM_INFO
	.align		4
.L_15:
        /*0038*/ 	.byte	0x04, 0x17
        /*003a*/ 	.short	(.L_17 - .L_16)
.L_16:
        /*003c*/ 	.word	0x00000000
        /*0040*/ 	.short	0x0000
        /*0042*/ 	.short	0x0000
        /*0044*/ 	.byte	0x00, 0xf4, 0x21, 0x00


	//----- nvinfo : EIATTR_SPARSE_MMA_MASK
	.align		4
.L_17:
        /*0048*/ 	.byte	0x03, 0x50
        /*004a*/ 	.short	0x0000


	//----- nvinfo : EIATTR_MAXREG_COUNT
	.align		4
        /*004c*/ 	.byte	0x03, 0x1b
        /*004e*/ 	.short	0x00ff


	//----- nvinfo : EIATTR_EXIT_INSTR_OFFSETS
	.align		4
        /*0050*/ 	.byte	0x04, 0x1c
        /*0052*/ 	.short	(.L_19 - .L_18)


	//   ....[0]....
.L_18:
        /*0054*/ 	.word	0x000010d0


	//   ....[1]....
        /*0058*/ 	.word	0x00001130


	//----- nvinfo : EIATTR_REQNTID
	.align		4
.L_19:
        /*005c*/ 	.byte	0x04, 0x10
        /*005e*/ 	.short	(.L_21 - .L_20)
.L_20:
        /*0060*/ 	.word	0x00000020
        /*0064*/ 	.word	0x00000001
        /*0068*/ 	.word	0x00000001


	//----- nvinfo : EIATTR_CBANK_PARAM_SIZE
	.align		4
.L_21:
        /*006c*/ 	.byte	0x03, 0x19
        /*006e*/ 	.short	0x0018


	//----- nvinfo : EIATTR_PARAM_CBANK
	.align		4
        /*0070*/ 	.byte	0x04, 0x0a
        /*0072*/ 	.short	(.L_23 - .L_22)
	.align		4
.L_22:
        /*0074*/ 	.word	index@(.nv.constant0.triton_poi_fused_max_pool2d_with_indices_0)
        /*0078*/ 	.short	0x0210
        /*007a*/ 	.short	0x0018


	//----- nvinfo : EIATTR_SW_WAR
	.align		4
.L_23:
        /*007c*/ 	.byte	0x04, 0x36
        /*007e*/ 	.short	(.L_25 - .L_24)
.L_24:
        /*0080*/ 	.word	0x00000008
.L_25:


//--------------------- .nv.callgraph             --------------------------
	.section	.nv.callgraph,"",@"SHT_CUDA_CALLGRAPH"
	.align	4
	.sectionentsize	8
	.align		4
        /*0000*/ 	.word	0x00000000
	.align		4
        /*0004*/ 	.word	0xffffffff
	.align		4
        /*0008*/ 	.word	0x00000000
	.align		4
        /*000c*/ 	.word	0xfffffffe
	.align		4
        /*0010*/ 	.word	0x00000000
	.align		4
        /*0014*/ 	.word	0xfffffffd
	.align		4
        /*0018*/ 	.word	0x00000000
	.align		4
        /*001c*/ 	.word	0xfffffffc


//--------------------- .text.triton_poi_fused_max_pool2d_with_indices_0 --------------------------
	.section	.text.triton_poi_fused_max_pool2d_with_indices_0,"ax",@progbits
	.sectionflags	@"SHF_BARRIERS=1"
	.align	128
        .global         triton_poi_fused_max_pool2d_with_indices_0
        .type           triton_poi_fused_max_pool2d_with_indices_0,@function
        .size           triton_poi_fused_max_pool2d_with_indices_0,(.L_x_1 - triton_poi_fused_max_pool2d_with_indices_0)
        .other          triton_poi_fused_max_pool2d_with_indices_0,@"STO_CUDA_ENTRY STV_DEFAULT"
triton_poi_fused_max_pool2d_with_indices_0:
.text.triton_poi_fused_max_pool2d_with_indices_0:
[----:B------:R-:W0:Y:S01]  /*0000*/  LDC R1, c[0x0][0x28] ;  /* 0x00000a00ff017b82 */ /* 0x000e220000000800 */
[----:B------:R-:W1:Y:S07]  /*0010*/  S2R R32, SR_CTAID.X ;  /* 0x0000000000207919 */ /* 0x000e6e0000002500 */
[----:B------:R-:W2:Y:S01]  /*0020*/  LDC.64 R2, c[0x0][0x210] ;  /* 0x00008400ff027b82 */ /* 0x000ea20000000a00 */
[----:B------:R-:W-:Y:S01]  /*0030*/  IMAD.MOV.U32 R30, RZ, RZ, RZ ;  /* 0x000000ffff1e7224 */ /* 0x000fe200078e00ff */
[----:B------:R-:W-:Y:S01]  /*0040*/  CS2R R28, SRZ ;  /* 0x00000000001c7805 */ /* 0x000fe2000001ff00 */
[----:B------:R-:W3:Y:S01]  /*0050*/  S2R R31, SR_TID.X ;  /* 0x00000000001f7919 */ /* 0x000ee20000002100 */
[----:B------:R-:W-:Y:S01]  /*0060*/  ULDC.64 UR6, c[0x0][0x208] ;  /* 0x0000820000067ab9 */ /* 0x000fe20000000a00 */
[----:B------:R-:W4:Y:S01]  /*0070*/  S2R R33, SR_CTAID.Y ;  /* 0x0000000000217919 */ /* 0x000f220000002600 */
[----:B-1----:R-:W-:Y:S01]  /*0080*/  IMAD.SHL.U32 R32, R32, 0x10, RZ ;  /* 0x0000001020207824 */ /* 0x002fe200078e00ff */
[----:B---3--:R-:W-:-:S04]  /*0090*/  SHF.R.U32.HI R34, RZ, 0x4, R31 ;  /* 0x00000004ff227819 */ /* 0x008fc8000001161f */
[----:B------:R-:W-:Y:S01]  /*00a0*/  LOP3.LUT R4, R32, 0xf, R31, 0xf8, !PT ;  /* 0x0000000f20047812 */ /* 0x000fe200078ef81f */
[----:B----4-:R-:W-:Y:S01]  /*00b0*/  IMAD.SHL.U32 R33, R33, 0x4, RZ ;  /* 0x0000000421217824 */ /* 0x010fe200078e00ff */
[----:B------:R-:W-:Y:S02]  /*00c0*/  SGXT.U32 R34, R34, 0x1 ;  /* 0x000000012222781a */ /* 0x000fe40000000000 */
[----:B------:R-:W-:Y:S02]  /*00d0*/  SHF.R.S32.HI R5, RZ, 0x1f, R4 ;  /* 0x0000001fff057819 */ /* 0x000fe40000011404 */
[----:B------:R-:W-:Y:S02]  /*00e0*/  LOP3.LUT R0, R33, R34, RZ, 0xfc, !PT ;  /* 0x0000002221007212 */ /* 0x000fe400078efcff */
[----:B------:R-:W-:Y:S02]  /*00f0*/  LEA.HI R5, R5, R4, RZ, 0x2 ;  /* 0x0000000405057211 */ /* 0x000fe400078f10ff */
[----:B------:R-:W-:-:S02]  /*0100*/  ISETP.GE.AND P0, PT, R4, 0x10, PT ;  /* 0x000000100400780c */ /* 0x000fc40003f06270 */
[C---:B------:R-:W-:Y:S01]  /*0110*/  LOP3.LUT R39, R5.reuse, 0xffffffc, RZ, 0xc0, !PT ;  /* 0x0ffffffc05277812 */ /* 0x040fe200078ec0ff */
[----:B------:R-:W-:Y:S01]  /*0120*/  IMAD.SHL.U32 R6, R5, 0x40, RZ ;  /* 0x0000004005067824 */ /* 0x000fe200078e00ff */
[----:B------:R-:W-:-:S03]  /*0130*/  ISETP.LT.AND P1, PT, R0, 0x4, !P0 ;  /* 0x000000040000780c */ /* 0x000fc60004721270 */
[----:B------:R-:W-:Y:S01]  /*0140*/  IMAD.IADD R39, R4, 0x1, -R39 ;  /* 0x0000000104277824 */ /* 0x000fe200078e0a27 */
[----:B------:R-:W-:Y:S02]  /*0150*/  LOP3.LUT R5, R6, 0xffffff00, RZ, 0xc0, !PT ;  /* 0xffffff0006057812 */ /* 0x000fe400078ec0ff */
[----:B------:R-:W-:Y:S02]  /*0160*/  LOP3.LUT R4, R33, 0x2, R34, 0xfe, !PT ;  /* 0x0000000221047812 */ /* 0x000fe400078efe22 */
[----:B------:R-:W-:Y:S01]  /*0170*/  LEA R7, R39, 0x1, 0x4 ;  /* 0x0000000127077811 */ /* 0x000fe200078e20ff */
[--C-:B------:R-:W-:Y:S01]  /*0180*/  IMAD R36, R0, 0x40, R5.reuse ;  /* 0x0000004000247824 */ /* 0x100fe200078e0205 */
[C---:B------:R-:W-:Y:S01]  /*0190*/  ISETP.LT.AND P0, PT, R4.reuse, 0x4, !P0 ;  /* 0x000000040400780c */ /* 0x040fe20004701270 */
[----:B------:R-:W-:Y:S02]  /*01a0*/  IMAD R38, R4, 0x40, R5 ;  /* 0x0000004004267824 */ /* 0x000fe400078e0205 */
[----:B------:R-:W-:-:S02]  /*01b0*/  IMAD.IADD R5, R36, 0x1, R7 ;  /* 0x0000000124057824 */ /* 0x000fc400078e0207 */
[----:B------:R-:W-:Y:S02]  /*01c0*/  IMAD.IADD R7, R38, 0x1, R7 ;  /* 0x0000000126077824 */ /* 0x000fe400078e0207 */
[----:B--2---:R-:W-:-:S04]  /*01d0*/  IMAD.WIDE R4, R5, 0x4, R2 ;  /* 0x0000000405047825 */ /* 0x004fc800078e0202 */
[----:B------:R-:W-:Y:S01]  /*01e0*/  IMAD.WIDE R6, R7, 0x4, R2 ;  /* 0x0000000407067825 */ /* 0x000fe200078e0202 */
[----:B------:R1:W2:Y:S01]  /*01f0*/  @P1 LDG.E.EL R30, desc[UR6][R4.64] ;  /* 0x00000006041e1981 */ /* 0x0002a2000c2e1900 */
[----:B------:R-:W-:-:S03]  /*0200*/  LEA R9, R39, 0x2, 0x4 ;  /* 0x0000000227097811 */ /* 0x000fc600078e20ff */
[----:B------:R3:W4:Y:S01]  /*0210*/  @P0 LDG.E.EL R28, desc[UR6][R6.64] ;  /* 0x00000006061c0981 */ /* 0x000722000c2e1900 */
[----:B------:R-:W-:Y:S01]  /*0220*/  IMAD.MOV.U32 R35, RZ, RZ, RZ ;  /* 0x000000ffff237224 */ /* 0x000fe200078e00ff */
[C---:B------:R-:W-:Y:S01]  /*0230*/  LEA R15, R39.reuse, 0x3, 0x4 ;  /* 0x00000003270f7811 */ /* 0x040fe200078e20ff */
[----:B------:R-:W-:Y:S01]  /*0240*/  IMAD.MOV.U32 R37, RZ, RZ, RZ ;  /* 0x000000ffff257224 */ /* 0x000fe200078e00ff */
[----:B------:R-:W-:Y:S01]  /*0250*/  CS2R R26, SRZ ;  /* 0x00000000001a7805 */ /* 0x000fe2000001ff00 */
[--C-:B------:R-:W-:Y:S02]  /*0260*/  IMAD.IADD R11, R36, 0x1, R9.reuse ;  /* 0x00000001240b7824 */ /* 0x100fe400078e0209 */
[C---:B-1----:R-:W-:Y:S02]  /*0270*/  IMAD R5, R39.reuse, 0x10, R36 ;  /* 0x0000001027057824 */ /* 0x042fe400078e0224 */
[----:B------:R-:W-:Y:S02]  /*0280*/  IMAD.IADD R13, R38, 0x1, R9 ;  /* 0x00000001260d7824 */ /* 0x000fe400078e0209 */
[----:B---3--:R-:W-:-:S02]  /*0290*/  IMAD R7, R39, 0x10, R38 ;  /* 0x0000001027077824 */ /* 0x008fc400078e0226 */
[----:B------:R-:W-:-:S04]  /*02a0*/  IMAD.WIDE R4, R5, 0x4, R2 ;  /* 0x0000000405047825 */ /* 0x000fc800078e0202 */
[--C-:B------:R-:W-:Y:S01]  /*02b0*/  IMAD.WIDE R6, R7, 0x4, R2.reuse ;  /* 0x0000000407067825 */ /* 0x100fe200078e0202 */
[----:B------:R1:W3:Y:S03]  /*02c0*/  @P1 LDG.E.EL R35, desc[UR6][R4.64] ;  /* 0x0000000604231981 */ /* 0x0002e6000c2e1900 */
[--C-:B------:R-:W-:Y:S01]  /*02d0*/  IMAD.WIDE R8, R11, 0x4, R2.reuse ;  /* 0x000000040b087825 */ /* 0x100fe200078e0202 */
[----:B------:R-:W5:Y:S03]  /*02e0*/  @P0 LDG.E.EL R37, desc[UR6][R6.64] ;  /* 0x0000000606250981 */ /* 0x000f66000c2e1900 */
[----:B------:R-:W-:Y:S01]  /*02f0*/  IMAD.WIDE R10, R13, 0x4, R2 ;  /* 0x000000040d0a7825 */ /* 0x000fe200078e0202 */
[----:B------:R1:W5:Y:S03]  /*0300*/  @P1 LDG.E.EL R29, desc[UR6][R8.64] ;  /* 0x00000006081d1981 */ /* 0x000366000c2e1900 */
[--C-:B------:R-:W-:Y:S01]  /*0310*/  IMAD.IADD R17, R36, 0x1, R15.reuse ;  /* 0x0000000124117824 */ /* 0x100fe200078e020f */
[----:B------:R1:W5:Y:S01]  /*0320*/  @P0 LDG.E.EL R27, desc[UR6][R10.64] ;  /* 0x000000060a1b0981 */ /* 0x000362000c2e1900 */
[----:B------:R-:W-:-:S02]  /*0330*/  IMAD.IADD R15, R38, 0x1, R15 ;  /* 0x00000001260f7824 */ /* 0x000fc400078e020f */
[--C-:B------:R-:W-:Y:S01]  /*0340*/  IMAD.WIDE R12, R17, 0x4, R2.reuse ;  /* 0x00000004110c7825 */ /* 0x100fe200078e0202 */
[----:B------:R-:W-:Y:S02]  /*0350*/  LEA R17, R39, 0x4, 0x4 ;  /* 0x0000000427117811 */ /* 0x000fe400078e20ff */
[----:B------:R-:W-:Y:S01]  /*0360*/  CS2R R24, SRZ ;  /* 0x0000000000187805 */ /* 0x000fe2000001ff00 */
[----:B-1----:R-:W-:Y:S01]  /*0370*/  IMAD.WIDE R4, R15, 0x4, R2 ;  /* 0x000000040f047825 */ /* 0x002fe200078e0202 */
[----:B------:R1:W5:Y:S03]  /*0380*/  @P1 LDG.E.EL R26, desc[UR6][R12.64] ;  /* 0x000000060c1a1981 */ /* 0x000366000c2e1900 */
[--C-:B0-----:R-:W-:Y:S01]  /*0390*/  IMAD.IADD R9, R36, 0x1, R17.reuse ;  /* 0x0000000124097824 */ /* 0x101fe200078e0211 */
[----:B------:R0:W5:Y:S01]  /*03a0*/  @P0 LDG.E.EL R24, desc[UR6][R4.64] ;  /* 0x0000000604180981 */ /* 0x000162000c2e1900 */
[----:B------:R-:W-:Y:S01]  /*03b0*/  IMAD.IADD R17, R38, 0x1, R17 ;  /* 0x0000000126117824 */ /* 0x000fe200078e0211 */
[----:B------:R-:W-:-:S02]  /*03c0*/  CS2R R22, SRZ ;  /* 0x0000000000167805 */ /* 0x000fc4000001ff00 */
[----:B------:R-:W-:Y:S01]  /*03d0*/  LEA R19, R39, 0x5, 0x4 ;  /* 0x0000000527137811 */ /* 0x000fe200078e20ff */
[----:B------:R-:W-:-:S04]  /*03e0*/  IMAD.WIDE R6, R9, 0x4, R2 ;  /* 0x0000000409067825 */ /* 0x000fc800078e0202 */
[----:B------:R-:W-:Y:S01]  /*03f0*/  IMAD.WIDE R8, R17, 0x4, R2 ;  /* 0x0000000411087825 */ /* 0x000fe200078e0202 */
[----:B------:R0:W5:Y:S03]  /*0400*/  @P1 LDG.E.EL R25, desc[UR6][R6.64] ;  /* 0x0000000606191981 */ /* 0x000166000c2e1900 */
[--C-:B------:R-:W-:Y:S01]  /*0410*/  IMAD.IADD R11, R36, 0x1, R19.reuse ;  /* 0x00000001240b7824 */ /* 0x100fe200078e0213 */
[----:B------:R-:W5:Y:S01]  /*0420*/  @P0 LDG.E.EL R23, desc[UR6][R8.64] ;  /* 0x0000000608170981 */ /* 0x000f62000c2e1900 */
[----:B-1----:R-:W-:Y:S01]  /*0430*/  IMAD.IADD R13, R38, 0x1, R19 ;  /* 0x00000001260d7824 */ /* 0x002fe200078e0213 */
[----:B------:R-:W-:Y:S02]  /*0440*/  CS2R R20, SRZ ;  /* 0x0000000000147805 */ /* 0x000fe4000001ff00 */
[----:B------:R-:W-:Y:S01]  /*0450*/  LEA R15, R39, 0x6, 0x4 ;  /* 0x00000006270f7811 */ /* 0x000fe200078e20ff */
[----:B------:R-:W-:-:S04]  /*0460*/  IMAD.WIDE R10, R11, 0x4, R2 ;  /* 0x000000040b0a7825 */ /* 0x000fc800078e0202 */
[----:B------:R-:W-:Y:S01]  /*0470*/  IMAD.WIDE R12, R13, 0x4, R2 ;  /* 0x000000040d0c7825 */ /* 0x000fe200078e0202 */
[----:B------:R1:W5:Y:S03]  /*0480*/  @P1 LDG.E.EL R22, desc[UR6][R10.64] ;  /* 0x000000060a161981 */ /* 0x000366000c2e1900 */
[--C-:B0-----:R-:W-:Y:S01]  /*0490*/  IMAD.IADD R5, R36, 0x1, R15.reuse ;  /* 0x0000000124057824 */ /* 0x101fe200078e020f */
[----:B------:R0:W5:Y:S01]  /*04a0*/  @P0 LDG.E.EL R20, desc[UR6][R12.64] ;  /* 0x000000060c140981 */ /* 0x000162000c2e1900 */
[----:B------:R-:W-:Y:S01]  /*04b0*/  IMAD.IADD R7, R38, 0x1, R15 ;  /* 0x0000000126077824 */ /* 0x000fe200078e020f */
[----:B------:R-:W-:Y:S02]  /*04c0*/  CS2R R18, SRZ ;  /* 0x0000000000127805 */ /* 0x000fe4000001ff00 */
[----:B------:R-:W-:Y:S01]  /*04d0*/  LEA R41, R39, 0x7, 0x4 ;  /* 0x0000000727297811 */ /* 0x000fe200078e20ff */
[----:B------:R-:W-:-:S04]  /*04e0*/  IMAD.WIDE R4, R5, 0x4, R2 ;  /* 0x0000000405047825 */ /* 0x000fc800078e0202 */
[----:B------:R-:W-:Y:S01]  /*04f0*/  IMAD.WIDE R6, R7, 0x4, R2 ;  /* 0x0000000407067825 */ /* 0x000fe200078e0202 */
[----:B------:R0:W5:Y:S03]  /*0500*/  @P1 LDG.E.EL R21, desc[UR6][R4.64] ;  /* 0x0000000604151981 */ /* 0x000166000c2e1900 */
[--C-:B-1----:R-:W-:Y:S01]  /*0510*/  IMAD.IADD R11, R36, 0x1, R41.reuse ;  /* 0x00000001240b7824 */ /* 0x102fe200078e0229 */
[----:B------:R-:W5:Y:S01]  /*0520*/  @P0 LDG.E.EL R19, desc[UR6][R6.64] ;  /* 0x0000000606130981 */ /* 0x000f62000c2e1900 */
[----:B0-----:R-:W-:Y:S01]  /*0530*/  IMAD.IADD R13, R38, 0x1, R41 ;  /* 0x00000001260d7824 */ /* 0x001fe200078e0229 */
[----:B------:R-:W-:Y:S02]  /*0540*/  CS2R R16, SRZ ;  /* 0x0000000000107805 */ /* 0x000fe4000001ff00 */
[----:B------:R-:W-:Y:S01]  /*0550*/  LEA R43, R39, 0x8, 0x4 ;  /* 0x00000008272b7811 */ /* 0x000fe200078e20ff */
[----:B------:R-:W-:-:S04]  /*0560*/  IMAD.WIDE R10, R11, 0x4, R2 ;  /* 0x000000040b0a7825 */ /* 0x000fc800078e0202 */
[----:B------:R-:W-:Y:S01]  /*0570*/  IMAD.WIDE R12, R13, 0x4, R2 ;  /* 0x000000040d0c7825 */ /* 0x000fe200078e0202 */
[----:B------:R-:W5:Y:S01]  /*0580*/  @P1 LDG.E.EL R18, desc[UR6][R10.64] ;  /* 0x000000060a121981 */ /* 0x000f62000c2e1900 */
[----:B------:R-:W-:Y:S02]  /*0590*/  LEA R45, R39, 0x9, 0x4 ;  /* 0x00000009272d7811 */ /* 0x000fe400078e20ff */
[--C-:B------:R-:W-:Y:S01]  /*05a0*/  IMAD.IADD R41, R36, 0x1, R43.reuse ;  /* 0x0000000124297824 */ /* 0x100fe200078e022b */
[----:B------:R0:W5:Y:S01]  /*05b0*/  @P0 LDG.E.EL R16, desc[UR6][R12.64] ;  /* 0x000000060c100981 */ /* 0x000162000c2e1900 */
[----:B------:R-:W-:Y:S01]  /*05c0*/  IMAD.IADD R9, R38, 0x1, R43 ;  /* 0x0000000126097824 */ /* 0x000fe200078e022b */
[----:B------:R-:W-:Y:S01]  /*05d0*/  CS2R R14, SRZ ;  /* 0x00000000000e7805 */ /* 0x000fe2000001ff00 */
[----:B------:R-:W-:-:S04]  /*05e0*/  IMAD.WIDE R40, R41, 0x4, R2 ;  /* 0x0000000429287825 */ /* 0x000fc800078e0202 */
[----:B------:R-:W-:Y:S01]  /*05f0*/  IMAD.WIDE R8, R9, 0x4, R2 ;  /* 0x0000000409087825 */ /* 0x000fe200078e0202 */
[----:B------:R1:W5:Y:S03]  /*0600*/  @P1 LDG.E.EL R17, desc[UR6][R40.64] ;  /* 0x0000000628111981 */ /* 0x000366000c2e1900 */
[--C-:B------:R-:W-:Y:S01]  /*0610*/  IMAD.IADD R43, R36, 0x1, R45.reuse ;  /* 0x00000001242b7824 */ /* 0x100fe200078e022d */
[----:B------:R1:W5:Y:S01]  /*0620*/  @P0 LDG.E.EL R15, desc[UR6][R8.64] ;  /* 0x00000006080f0981 */ /* 0x000362000c2e1900 */
[----:B------:R-:W-:Y:S01]  /*0630*/  IMAD.IADD R45, R38, 0x1, R45 ;  /* 0x00000001262d7824 */ /* 0x000fe200078e022d */
[----:B------:R-:W-:Y:S01]  /*0640*/  LEA R47, R39, 0xa, 0x4 ;  /* 0x0000000a272f7811 */ /* 0x000fe200078e20ff */
[----:B------:R-:W-:Y:S02]  /*0650*/  IMAD.MOV.U32 R0, RZ, RZ, RZ ;  /* 0x000000ffff007224 */ /* 0x000fe400078e00ff */
[----:B------:R-:W-:Y:S01]  /*0660*/  IMAD.WIDE R4, R43, 0x4, R2 ;  /* 0x000000042b047825 */ /* 0x000fe200078e0202 */
[----:B0-----:R-:W-:-:S03]  /*0670*/  LEA R13, R39, 0xb, 0x4 ;  /* 0x0000000b270d7811 */ /* 0x001fc600078e20ff */
[----:B------:R-:W-:Y:S01]  /*0680*/  IMAD.WIDE R6, R45, 0x4, R2 ;  /* 0x000000042d067825 */ /* 0x000fe200078e0202 */
[----:B------:R-:W5:Y:S03]  /*0690*/  @P1 LDG.E.EL R14, desc[UR6][R4.64] ;  /* 0x00000006040e1981 */ /* 0x000f66000c2e1900 */
[--C-:B------:R-:W-:Y:S01]  /*06a0*/  IMAD.IADD R11, R36, 0x1, R47.reuse ;  /* 0x00000001240b7824 */ /* 0x100fe200078e022f */
[----:B------:R0:W5:Y:S01]  /*06b0*/  @P0 LDG.E.EL R0, desc[UR6][R6.64] ;  /* 0x0000000606000981 */ /* 0x000162000c2e1900 */
[----:B------:R-:W-:Y:S01]  /*06c0*/  IMAD.IADD R47, R38, 0x1, R47 ;  /* 0x00000001262f7824 */ /* 0x000fe200078e022f */
[----:B-1----:R-:W-:Y:S02]  /*06d0*/  CS2R R40, SRZ ;  /* 0x0000000000287805 */ /* 0x002fe4000001ff00 */
[----:B------:R-:W-:Y:S01]  /*06e0*/  CS2R R42, SRZ ;  /* 0x00000000002a7805 */ /* 0x000fe2000001ff00 */
[----:B------:R-:W-:-:S04]  /*06f0*/  IMAD.WIDE R10, R11, 0x4, R2 ;  /* 0x000000040b0a7825 */ /* 0x000fc800078e0202 */
[----:B------:R-:W-:Y:S01]  /*0700*/  IMAD.IADD R45, R36, 0x1, R13 ;  /* 0x00000001242d7824 */ /* 0x000fe200078e020d */
[----:B------:R1:W5:Y:S01]  /*0710*/  @P1 LDG.E.EL R41, desc[UR6][R10.64] ;  /* 0x000000060a291981 */ /* 0x000362000c2e1900 */
[----:B------:R-:W-:-:S04]  /*0720*/  IMAD.WIDE R8, R47, 0x4, R2 ;  /* 0x000000042f087825 */ /* 0x000fc800078e0202 */
[----:B------:R-:W-:Y:S01]  /*0730*/  IMAD.IADD R13, R38, 0x1, R13 ;  /* 0x00000001260d7824 */ /* 0x000fe200078e020d */
[----:B------:R1:W5:Y:S03]  /*0740*/  @P0 LDG.E.EL R43, desc[UR6][R8.64] ;  /* 0x00000006082b0981 */ /* 0x000366000c2e1900 */
[----:B0-----:R-:W-:Y:S01]  /*0750*/  IMAD.WIDE R6, R13, 0x4, R2 ;  /* 0x000000040d067825 */ /* 0x001fe200078e0202 */
[----:B------:R-:W-:-:S03]  /*0760*/  LEA R13, R39, 0xc, 0x4 ;  /* 0x0000000c270d7811 */ /* 0x000fc600078e20ff */
[----:B------:R-:W-:Y:S01]  /*0770*/  IMAD.WIDE R4, R45, 0x4, R2 ;  /* 0x000000042d047825 */ /* 0x000fe200078e0202 */
[----:B------:R0:W5:Y:S03]  /*0780*/  @P0 LDG.E.EL R40, desc[UR6][R6.64] ;  /* 0x0000000606280981 */ /* 0x000166000c2e1900 */
[--C-:B-1----:R-:W-:Y:S01]  /*0790*/  IMAD.IADD R11, R36, 0x1, R13.reuse ;  /* 0x00000001240b7824 */ /* 0x102fe200078e020d */
[----:B------:R1:W5:Y:S01]  /*07a0*/  @P1 LDG.E.EL R42, desc[UR6][R4.64] ;  /* 0x00000006042a1981 */ /* 0x000362000c2e1900 */
[----:B------:R-:W-:Y:S01]  /*07b0*/  IMAD.IADD R13, R38, 0x1, R13 ;  /* 0x00000001260d7824 */ /* 0x000fe200078e020d */
[----:B------:R-:W-:Y:S02]  /*07c0*/  CS2R R46, SRZ ;  /* 0x00000000002e7805 */ /* 0x000fe4000001ff00 */
[----:B------:R-:W-:Y:S02]  /*07d0*/  CS2R R44, SRZ ;  /* 0x00000000002c7805 */ /* 0x000fe4000001ff00 */
[----:B------:R-:W-:Y:S01]  /*07e0*/  LEA R49, R39, 0xd, 0x4 ;  /* 0x0000000d27317811 */ /* 0x000fe200078e20ff */
[----:B------:R-:W-:-:S04]  /*07f0*/  IMAD.WIDE R10, R11, 0x4, R2 ;  /* 0x000000040b0a7825 */ /* 0x000fc800078e0202 */
[----:B------:R-:W-:Y:S01]  /*0800*/  IMAD.WIDE R12, R13, 0x4, R2 ;  /* 0x000000040d0c7825 */ /* 0x000fe200078e0202 */
[----:B------:R1:W5:Y:S03]  /*0810*/  @P1 LDG.E.EL R47, desc[UR6][R10.64] ;  /* 0x000000060a2f1981 */ /* 0x000366000c2e1900 */
[----:B------:R-:W-:Y:S01]  /*0820*/  IMAD.IADD R9, R36, 0x1, R49 ;  /* 0x0000000124097824 */ /* 0x000fe200078e0231 */
[----:B------:R1:W5:Y:S01]  /*0830*/  @P0 LDG.E.EL R45, desc[UR6][R12.64] ;  /* 0x000000060c2d0981 */ /* 0x000362000c2e1900 */
[----:B------:R-:W-:Y:S02]  /*0840*/  LEA R51, R39, 0xe, 0x4 ;  /* 0x0000000e27337811 */ /* 0x000fe400078e20ff */
[----:B0-----:R-:W-:-:S04]  /*0850*/  IMAD.WIDE R6, R9, 0x4, R2 ;  /* 0x0000000409067825 */ /* 0x001fc800078e0202 */
[----:B-1----:R-:W-:Y:S01]  /*0860*/  IMAD.IADD R5, R38, 0x1, R49 ;  /* 0x0000000126057824 */ /* 0x002fe200078e0231 */
[----:B------:R0:W5:Y:S01]  /*0870*/  @P1 LDG.E.EL R44, desc[UR6][R6.64] ;  /* 0x00000006062c1981 */ /* 0x000162000c2e1900 */
[----:B------:R-:W-:Y:S01]  /*0880*/  IMAD.IADD R9, R36, 0x1, R51 ;  /* 0x0000000124097824 */ /* 0x000fe200078e0233 */
[----:B------:R-:W-:Y:S01]  /*0890*/  LEA R39, R39, 0xf, 0x4 ;  /* 0x0000000f27277811 */ /* 0x000fe200078e20ff */
[----:B------:R-:W-:-:S04]  /*08a0*/  IMAD.WIDE R4, R5, 0x4, R2 ;  /* 0x0000000405047825 */ /* 0x000fc800078e0202 */
[----:B------:R-:W-:Y:S01]  /*08b0*/  IMAD.MOV.U32 R49, RZ, RZ, RZ ;  /* 0x000000ffff317224 */ /* 0x000fe200078e00ff */
[----:B------:R1:W5:Y:S01]  /*08c0*/  @P0 LDG.E.EL R46, desc[UR6][R4.64] ;  /* 0x00000006042e0981 */ /* 0x000362000c2e1900 */
[----:B------:R-:W-:-:S04]  /*08d0*/  IMAD.WIDE R8, R9, 0x4, R2 ;  /* 0x0000000409087825 */ /* 0x000fc800078e0202 */
[----:B------:R-:W-:Y:S01]  /*08e0*/  IMAD.IADD R11, R38, 0x1, R51 ;  /* 0x00000001260b7824 */ /* 0x000fe200078e0233 */
[----:B------:R-:W5:Y:S01]  /*08f0*/  @P1 LDG.E.EL R49, desc[UR6][R8.64] ;  /* 0x0000000608311981 */ /* 0x000f62000c2e1900 */
[----:B------:R-:W-:Y:S02]  /*0900*/  IMAD.IADD R13, R36, 0x1, R39 ;  /* 0x00000001240d7824 */ /* 0x000fe400078e0227 */
[----:B------:R-:W-:Y:S02]  /*0910*/  IMAD.MOV.U32 R36, RZ, RZ, RZ ;  /* 0x000000ffff247224 */ /* 0x000fe400078e00ff */
[----:B------:R-:W-:-:S04]  /*0920*/  IMAD.WIDE R10, R11, 0x4, R2 ;  /* 0x000000040b0a7825 */ /* 0x000fc800078e0202 */
[----:B------:R-:W-:Y:S01]  /*0930*/  IMAD.MOV.U32 R12, RZ, RZ, RZ ;  /* 0x000000ffff0c7224 */ /* 0x000fe200078e00ff */
[----:B------:R-:W5:Y:S01]  /*0940*/  @P0 LDG.E.EL R36, desc[UR6][R10.64] ;  /* 0x000000060a240981 */ /* 0x000f62000c2e1900 */
[----:B0-----:R-:W-:-:S04]  /*0950*/  IMAD.WIDE R6, R13, 0x4, R2 ;  /* 0x000000040d067825 */ /* 0x001fc800078e0202 */
[----:B------:R-:W-:Y:S01]  /*0960*/  IMAD.IADD R39, R38, 0x1, R39 ;  /* 0x0000000126277824 */ /* 0x000fe200078e0227 */
[----:B------:R-:W5:Y:S01]  /*0970*/  @P1 LDG.E.EL R12, desc[UR6][R6.64] ;  /* 0x00000006060c1981 */ /* 0x000f62000c2e1900 */
[----:B-1----:R-:W-:Y:S02]  /*0980*/  IMAD.MOV.U32 R5, RZ, RZ, RZ ;  /* 0x000000ffff057224 */ /* 0x002fe400078e00ff */
[----:B------:R-:W-:-:S05]  /*0990*/  IMAD.WIDE R2, R39, 0x4, R2 ;  /* 0x0000000427027825 */ /* 0x000fca00078e0202 */
[----:B------:R0:W5:Y:S01]  /*09a0*/  @P0 LDG.E.EL R5, desc[UR6][R2.64] ;  /* 0x0000000602050981 */ /* 0x000162000c2e1900 */
[----:B--2---:R-:W-:Y:S02]  /*09b0*/  FSETP.NAN.AND P4, PT, R30, R30, PT ;  /* 0x0000001e1e00720b */ /* 0x004fe40003f88000 */
[----:B----4-:R-:W-:Y:S02]  /*09c0*/  FSETP.NAN.AND P5, PT, R28, R28, PT ;  /* 0x0000001c1c00720b */ /* 0x010fe40003fa8000 */
[----:B---3--:R-:W-:Y:S02]  /*09d0*/  FSETP.GT.AND P2, PT, R30, R35, PT ;  /* 0x000000231e00720b */ /* 0x008fe40003f44000 */
[----:B-----5:R-:W-:Y:S02]  /*09e0*/  FSETP.GT.AND P3, PT, R28, R37, PT ;  /* 0x000000251c00720b */ /* 0x020fe40003f64000 */
[----:B------:R-:W-:Y:S02]  /*09f0*/  FSETP.NAN.AND P0, PT, R29, R29, PT ;  /* 0x0000001d1d00720b */ /* 0x000fe40003f08000 */
[----:B------:R-:W-:-:S07]  /*0a00*/  FSETP.NAN.AND P1, PT, R27, R27, PT ;  /* 0x0000001b1b00720b */ /* 0x000fce0003f28000 */
[----:B------:R-:W-:Y:S02]  /*0a10*/  @!P2 FSEL R30, R30, R35, P4 ;  /* 0x000000231e1ea208 */ /* 0x000fe40002000000 */
[----:B------:R-:W-:Y:S02]  /*0a20*/  @!P3 FSEL R28, R28, R37, P5 ;  /* 0x000000251c1cb208 */ /* 0x000fe40002800000 */
[----:B------:R-:W-:Y:S02]  /*0a30*/  FSETP.GEU.AND P4, PT, R30, R29, PT ;  /* 0x0000001d1e00720b */ /* 0x000fe40003f8e000 */
[----:B------:R-:W-:Y:S02]  /*0a40*/  FSETP.NAN.AND P3, PT, R26, R26, PT ;  /* 0x0000001a1a00720b */ /* 0x000fe40003f68000 */
[----:B------:R-:W-:Y:S02]  /*0a50*/  FSETP.GEU.AND P5, PT, R28, R27, PT ;  /* 0x0000001b1c00720b */ /* 0x000fe40003fae000 */
[----:B------:R-:W-:-:S02]  /*0a60*/  FSETP.NAN.AND P2, PT, R24, R24, PT ;  /* 0x000000181800720b */ /* 0x000fc40003f48000 */
[----:B------:R-:W-:Y:S02]  /*0a70*/  @!P0 FSEL R29, R29, R30, !P4 ;  /* 0x0000001e1d1d8208 */ /* 0x000fe40006000000 */
[----:B------:R-:W-:Y:S02]  /*0a80*/  @!P1 FSEL R27, R27, R28, !P5 ;  /* 0x0000001c1b1b9208 */ /* 0x000fe40006800000 */
[----:B------:R-:W-:Y:S02]  /*0a90*/  FSETP.GEU.AND P4, PT, R29, R26, PT ;  /* 0x0000001a1d00720b */ /* 0x000fe40003f8e000 */
[----:B------:R-:W-:Y:S02]  /*0aa0*/  FSETP.NAN.AND P1, PT, R25, R25, PT ;  /* 0x000000191900720b */ /* 0x000fe40003f28000 */
[----:B------:R-:W-:Y:S02]  /*0ab0*/  FSETP.GEU.AND P5, PT, R27, R24, PT ;  /* 0x000000181b00720b */ /* 0x000fe40003fae000 */
[----:B------:R-:W-:-:S02]  /*0ac0*/  FSETP.NAN.AND P0, PT, R23, R23, PT ;  /* 0x000000171700720b */ /* 0x000fc40003f08000 */
[----:B------:R-:W-:Y:S02]  /*0ad0*/  @!P3 FSEL R26, R26, R29, !P4 ;  /* 0x0000001d1a1ab208 */ /* 0x000fe40006000000 */
[----:B------:R-:W-:Y:S02]  /*0ae0*/  @!P2 FSEL R24, R24, R27, !P5 ;  /* 0x0000001b1818a208 */ /* 0x000fe40006800000 */
[----:B------:R-:W-:Y:S02]  /*0af0*/  FSETP.GEU.AND P4, PT, R26, R25, PT ;  /* 0x000000191a00720b */ /* 0x000fe40003f8e000 */
[----:B------:R-:W-:Y:S02]  /*0b00*/  FSETP.GEU.AND P5, PT, R24, R23, PT ;  /* 0x000000171800720b */ /* 0x000fe40003fae000 */
[----:B------:R-:W-:Y:S02]  /*0b10*/  FSETP.NAN.AND P3, PT, R22, R22, PT ;  /* 0x000000161600720b */ /* 0x000fe40003f68000 */
        /* <DEDUP_REMOVED lines=47> */
[----:B------:R-:W-:Y:S01]  /*0e10*/  FSETP.GEU.AND P4, PT, R40, R45, PT ;  /* 0x0000002d2800720b */ /* 0x000fe20003f8e000 */
[----:B------:R-:W1:Y:S01]  /*0e20*/  S2UR UR5, SR_CgaCtaId ;  /* 0x00000000000579c3 */ /* 0x000e620000008800 */
[----:B------:R-:W-:-:S02]  /*0e30*/  @!P1 FSEL R47, R47, R42, !P3 ;  /* 0x0000002a2f2f9208 */ /* 0x000fc40005800000 */
[----:B------:R-:W-:Y:S02]  /*0e40*/  @!P0 FSEL R45, R45, R40, !P4 ;  /* 0x000000282d2d8208 */ /* 0x000fe40006000000 */
[----:B------:R-:W-:Y:S02]  /*0e50*/  FSETP.NAN.AND P0, PT, R46, R46, PT ;  /* 0x0000002e2e00720b */ /* 0x000fe40003f08000 */
[----:B------:R-:W-:Y:S02]  /*0e60*/  FSETP.GEU.AND P3, PT, R47, R44, PT ;  /* 0x0000002c2f00720b */ /* 0x000fe40003f6e000 */
[----:B------:R-:W-:Y:S02]  /*0e70*/  FSETP.NAN.AND P1, PT, R49, R49, PT ;  /* 0x000000313100720b */ /* 0x000fe40003f28000 */
[----:B------:R-:W-:Y:S02]  /*0e80*/  @!P2 FSEL R44, R44, R47, !P3 ;  /* 0x0000002f2c2ca208 */ /* 0x000fe40005800000 */
[----:B0-----:R-:W-:-:S02]  /*0e90*/  SHF.R.U32.HI R3, RZ, 0x1, R31 ;  /* 0x00000001ff037819 */ /* 0x001fc4000001161f */
[----:B------:R-:W-:Y:S02]  /*0ea0*/  FSETP.GEU.AND P4, PT, R45, R46, PT ;  /* 0x0000002e2d00720b */ /* 0x000fe40003f8e000 */
[----:B------:R-:W-:Y:S01]  /*0eb0*/  FSETP.NAN.AND P3, PT, R36, R36, PT ;  /* 0x000000242400720b */ /* 0x000fe20003f68000 */
[----:B------:R-:W-:Y:S01]  /*0ec0*/  IMAD.SHL.U32 R2, R31, 0x4, RZ ;  /* 0x000000041f027824 */ /* 0x000fe200078e00ff */
[----:B------:R-:W-:Y:S02]  /*0ed0*/  FSETP.GEU.AND P5, PT, R44, R49, PT ;  /* 0x000000312c00720b */ /* 0x000fe40003fae000 */
[----:B------:R-:W-:Y:S02]  /*0ee0*/  SGXT.U32 R3, R3, 0x4 ;  /* 0x000000040303781a */ /* 0x000fe40000000000 */
[----:B------:R-:W-:Y:S02]  /*0ef0*/  FSETP.NAN.AND P2, PT, R12, R12, PT ;  /* 0x0000000c0c00720b */ /* 0x000fe40003f48000 */
[----:B------:R-:W-:-:S02]  /*0f00*/  @!P0 FSEL R46, R46, R45, !P4 ;  /* 0x0000002d2e2e8208 */ /* 0x000fc40006000000 */
[----:B------:R-:W-:Y:S02]  /*0f10*/  @!P1 FSEL R49, R49, R44, !P5 ;  /* 0x0000002c31319208 */ /* 0x000fe40006800000 */
[----:B------:R-:W-:Y:S02]  /*0f20*/  LOP3.LUT R32, R32, R3, RZ, 0xfc, !PT ;  /* 0x0000000320207212 */ /* 0x000fe400078efcff */
[----:B------:R-:W-:Y:S02]  /*0f30*/  FSETP.NAN.AND P1, PT, R5, R5, PT ;  /* 0x000000050500720b */ /* 0x000fe40003f28000 */
[----:B------:R-:W-:Y:S02]  /*0f40*/  LOP3.LUT R3, R2, 0x3c, RZ, 0xc0, !PT ;  /* 0x0000003c02037812 */ /* 0x000fe400078ec0ff */
[----:B------:R-:W-:Y:S01]  /*0f50*/  FSETP.GEU.AND P0, PT, R46, R36, PT ;  /* 0x000000242e00720b */ /* 0x000fe20003f0e000 */
[----:B------:R-:W-:Y:S01]  /*0f60*/  UMOV UR4, 0x400 ;  /* 0x0000040000047882 */ /* 0x000fe20000000000 */
[----:B------:R-:W-:-:S02]  /*0f70*/  FSETP.GEU.AND P4, PT, R49, R12, PT ;  /* 0x0000000c3100720b */ /* 0x000fc40003f8e000 */
[C---:B------:R-:W-:Y:S02]  /*0f80*/  LOP3.LUT R34, R3.reuse, R34, RZ, 0xfc, !PT ;  /* 0x0000002203227212 */ /* 0x040fe400078efcff */
[----:B------:R-:W-:Y:S01]  /*0f90*/  @!P3 FSEL R36, R36, R46, !P0 ;  /* 0x0000002e2424b208 */ /* 0x000fe20004000000 */
[----:B-1----:R-:W-:Y:S01]  /*0fa0*/  UPRMT UR4, UR5, 0x654, UR4 ;  /* 0x0000065405047896 */ /* 0x002fe20008000004 */
[----:B------:R-:W-:Y:S02]  /*0fb0*/  @!P2 SEL R12, R12, R49, !P4 ;  /* 0x000000310c0ca207 */ /* 0x000fe40006000000 */
[----:B------:R-:W-:Y:S02]  /*0fc0*/  LEA.HI R34, R3, R34, RZ, 0x1f ;  /* 0x0000002203227211 */ /* 0x000fe400078ff8ff */
[----:B------:R-:W-:Y:S02]  /*0fd0*/  FSETP.GEU.AND P2, PT, R36, R5, PT ;  /* 0x000000052400720b */ /* 0x000fe40003f4e000 */
[----:B------:R-:W-:-:S02]  /*0fe0*/  LEA R34, R34, UR4, 0x2 ;  /* 0x0000000422227c11 */ /* 0x000fc4000f8e10ff */
[----:B------:R-:W-:Y:S01]  /*0ff0*/  @!P1 SEL R5, R5, R36, !P2 ;  /* 0x0000002405059207 */ /* 0x000fe20005000000 */
[C---:B------:R-:W-:Y:S02]  /*1000*/  IMAD.SHL.U32 R0, R31.reuse, 0x2, RZ ;  /* 0x000000021f007824 */ /* 0x040fe400078e00ff */
[----:B------:R0:W-:Y:S04]  /*1010*/  STS [R34], R12 ;  /* 0x0000000c22007388 */ /* 0x0001e80000000800 */
[----:B------:R0:W-:Y:S01]  /*1020*/  STS [R34+0x8], R5 ;  /* 0x0000080522007388 */ /* 0x0001e20000000800 */
[----:B------:R-:W-:Y:S02]  /*1030*/  LOP3.LUT R31, R31, 0x10, RZ, 0xc0, !PT ;  /* 0x000000101f1f7812 */ /* 0x000fe400078ec0ff */
[----:B------:R-:W-:-:S02]  /*1040*/  LOP3.LUT R2, R0, 0x1c, RZ, 0xc0, !PT ;  /* 0x0000001c00027812 */ /* 0x000fc400078ec0ff */
[----:B------:R-:W-:Y:S01]  /*1050*/  LOP3.LUT R33, R33, 0x2, R0, 0xf8, !PT ;  /* 0x0000000221217812 */ /* 0x000fe200078ef800 */
[----:B------:R-:W-:Y:S01]  /*1060*/  BAR.SYNC.DEFER_BLOCKING 0x0 ;  /* 0x0000000000007b1d */ /* 0x000fe20000010000 */
[----:B------:R-:W-:Y:S01]  /*1070*/  ISETP.GE.AND P0, PT, R32, 0x10, PT ;  /* 0x000000102000780c */ /* 0x000fe20003f06270 */
[----:B------:R-:W-:-:S03]  /*1080*/  IMAD R31, R31, 0x2, R2 ;  /* 0x000000021f1f7824 */ /* 0x000fc600078e0202 */
[----:B------:R-:W-:Y:S02]  /*1090*/  ISETP.LT.AND P0, PT, R33, 0x4, !P0 ;  /* 0x000000042100780c */ /* 0x000fe40004701270 */
[----:B------:R-:W-:-:S04]  /*10a0*/  LOP3.LUT R0, R31, 0x2, R0, 0xf8, !PT ;  /* 0x000000021f007812 */ /* 0x000fc800078ef800 */
[----:B------:R-:W-:-:S04]  /*10b0*/  LEA.HI R0, R31, R0, RZ, 0x1f ;  /* 0x000000001f007211 */ /* 0x000fc800078ff8ff */
[----:B------:R-:W-:-:S03]  /*10c0*/  LEA R0, R0, UR4, 0x2 ;  /* 0x0000000400007c11 */ /* 0x000fc6000f8e10ff */
[----:B0-----:R-:W-:Y:S05]  /*10d0*/  @!P0 EXIT ;  /* 0x000000000000894d */ /* 0x001fea0003800000 */
[----:B------:R-:W0:Y:S01]  /*10e0*/  LDS.64 R4, [R0] ;  /* 0x0000000000047984 */ /* 0x000e220000000a00 */
[----:B------:R-:W1:Y:S01]  /*10f0*/  LDC.64 R2, c[0x0][0x218] ;  /* 0x00008600ff027b82 */ /* 0x000e620000000a00 */
[----:B------:R-:W-:-:S04]  /*1100*/  IMAD R33, R32, 0x4, R33 ;  /* 0x0000000420217824 */ /* 0x000fc800078e0221 */
[----:B-1----:R-:W-:-:S05]  /*1110*/  IMAD.WIDE R2, R33, 0x4, R2 ;  /* 0x0000000421027825 */ /* 0x002fca00078e0202 */
[----:B0-----:R-:W-:Y:S01]  /*1120*/  STG.E.64 desc[UR6][R2.64], R4 ;  /* 0x0000000402007986 */ /* 0x001fe2000c101b06 */
[----:B------:R-:W-:Y:S05]  /*1130*/  EXIT ;  /* 0x000000000000794d */ /* 0x000fea0003800000 */
.L_x_0:
[----:B------:R-:W-:-:S00]  /*1140*/  BRA `(.L_x_0) ;  /* 0xfffffffc00fc7947 */ /* 0x000fc0000383ffff */
[----:B------:R-:W-:-:S00]  /*1150*/  NOP ;  /* 0x0000000000007918 */ /* 0x000fc00000000000 */
        /* <DEDUP_REMOVED lines=10> */
.L_x_1:


//--------------------- .nv.shared.triton_poi_fused_max_pool2d_with_indices_0 --------------------------
	.section	.nv.shared.triton_poi_fused_max_pool2d_with_indices_0,"aw",@nobits
	.sectionflags	@""
	.align	16
	.zero		1024


//--------------------- .nv.constant0.triton_poi_fused_max_pool2d_with_indices_0 --------------------------
	.section	.nv.constant0.triton_poi_fused_max_pool2d_with_indices_0,"a",@progbits
	.sectionflags	@""
	.align	4
.nv.constant0.triton_poi_fused_max_pool2d_with_indices_0:
	.zero		552
